//
// Generated by NVIDIA NVVM Compiler
//
// Compiler Build ID: CL-36424714
// Cuda compilation tools, release 13.0, V13.0.88
// Based on NVVM 20.0.0
//

.version 9.0
.target sm_100
.address_size 64

	// .globl	_Z6setMaxPli

.visible .entry _Z6setMaxPli(
	.param .u64 .ptr .align 1 _Z6setMaxPli_param_0,
	.param .u32 _Z6setMaxPli_param_1
)
{
	.reg .pred 	%p<2>;
	.reg .b32 	%r<5>;
	.reg .b64 	%rd<6>;

	ld.param.u64 	%rd1, [_Z6setMaxPli_param_0];
	ld.param.u32 	%r1, [_Z6setMaxPli_param_1];
	mov.u32 	%r2, %tid.x;
	mov.u32 	%r3, %tid.y;
	mad.lo.s32 	%r4, %r1, %r2, %r3;
	setp.eq.s32 	%p1, %r2, %r3;
	selp.b64 	%rd2, 0, 2147483647, %p1;
	cvta.to.global.u64 	%rd3, %rd1;
	mul.wide.s32 	%rd4, %r4, 8;
	add.s64 	%rd5, %rd3, %rd4;
	st.global.u64 	[%rd5], %rd2;
	ret;

}
	// .globl	_Z7computePlii
.visible .entry _Z7computePlii(
	.param .u64 .ptr .align 1 _Z7computePlii_param_0,
	.param .u32 _Z7computePlii_param_1,
	.param .u32 _Z7computePlii_param_2
)
{
	.reg .pred 	%p<2>;
	.reg .b32 	%r<9>;
	.reg .b64 	%rd<13>;

	ld.param.u64 	%rd3, [_Z7computePlii_param_0];
	ld.param.u32 	%r1, [_Z7computePlii_param_1];
	ld.param.u32 	%r2, [_Z7computePlii_param_2];
	cvta.to.global.u64 	%rd4, %rd3;
	mov.u32 	%r3, %tid.x;
	mov.u32 	%r4, %tid.y;
	mul.lo.s32 	%r5, %r2, %r3;
	add.s32 	%r6, %r5, %r4;
	add.s32 	%r7, %r5, %r1;
	mad.lo.s32 	%r8, %r2, %r1, %r4;
	mul.wide.s32 	%rd5, %r7, 8;
	add.s64 	%rd6, %rd4, %rd5;
	ld.global.u64 	%rd7, [%rd6];
	mul.wide.s32 	%rd8, %r8, 8;
	add.s64 	%rd9, %rd4, %rd8;
	ld.global.u64 	%rd10, [%rd9];
	add.s64 	%rd1, %rd10, %rd7;
	bar.sync 	0;
	mul.wide.s32 	%rd11, %r6, 8;
	add.s64 	%rd2, %rd4, %rd11;
	ld.global.u64 	%rd12, [%rd2];
	setp.ge.s64 	%p1, %rd1, %rd12;
	@%p1 bra 	$L__BB1_2;
	st.global.u64 	[%rd2], %rd1;
$L__BB1_2:
	ret;

}


// ===== COMPILED SASS (sm_100) =====

	.target	sm_100

	.elftype	@"ET_EXEC"


//--------------------- .note.nv.tkinfo           --------------------------
	.section	.note.nv.tkinfo,"",@"SHT_NOTE"
	.sectionflags	@"SHF_NOTE_NV_TKINFO"
	.tkinfo
        /*0018*/ 	.word	0x00000002
        /*0030*/ 	.string	""
        /*0030*/ 	.string	"ptxas"
        /*0030*/ 	.string	"Cuda compilation tools, release 13.0, V13.0.88"
        /*0030*/ 	.string	"Build cuda_13.0.r13.0/compiler.36424714_0"
        /*0030*/ 	.string	"-arch sm_100 -m 64 "



//--------------------- .note.nv.cuinfo           --------------------------
	.section	.note.nv.cuinfo,"",@"SHT_NOTE"
	.sectionflags	@"SHF_NOTE_NV_CUINFO"
        /*0018*/ 	.short	0x0002
        /*001a*/ 	.short	0x0064
        /*001c*/ 	.short	0x0082
	.zero		2


//--------------------- .nv.info                  --------------------------
	.section	.nv.info,"",@"SHT_CUDA_INFO"
	.align	4


	//----- nvinfo : EIATTR_REGCOUNT
	.align		4
        /*0000*/ 	.byte	0x04, 0x2f
        /*0002*/ 	.short	(.L_1 - .L_0)
	.align		4
.L_0:
        /*0004*/ 	.word	index@(_Z6setMaxPli)
        /*0008*/ 	.word	0x00000008


	//----- nvinfo : EIATTR_FRAME_SIZE
	.align		4
.L_1:
        /*000c*/ 	.byte	0x04, 0x11
        /*000e*/ 	.short	(.L_3 - .L_2)
	.align		4
.L_2:
        /*0010*/ 	.word	index@(_Z6setMaxPli)
        /*0014*/ 	.word	0x00000000


	//----- nvinfo : EIATTR_REGCOUNT
	.align		4
.L_3:
        /*0018*/ 	.byte	0x04, 0x2f
        /*001a*/ 	.short	(.L_5 - .L_4)
	.align		4
.L_4:
        /*001c*/ 	.word	index@(_Z7computePlii)
        /*0020*/ 	.word	0x0000000e


	//----- nvinfo : EIATTR_FRAME_SIZE
	.align		4
.L_5:
        /*0024*/ 	.byte	0x04, 0x11
        /*0026*/ 	.short	(.L_7 - .L_6)
	.align		4
.L_6:
        /*0028*/ 	.word	index@(_Z7computePlii)
        /*002c*/ 	.word	0x00000000


	//----- nvinfo : EIATTR_MIN_STACK_SIZE
	.align		4
.L_7:
        /*0030*/ 	.byte	0x04, 0x12
        /*0032*/ 	.short	(.L_9 - .L_8)
	.align		4
.L_8:
        /*0034*/ 	.word	index@(_Z7computePlii)
        /*0038*/ 	.word	0x00000000


	//----- nvinfo : EIATTR_MIN_STACK_SIZE
	.align		4
.L_9:
        /*003c*/ 	.byte	0x04, 0x12
        /*003e*/ 	.short	(.L_11 - .L_10)
	.align		4
.L_10:
        /*0040*/ 	.word	index@(_Z6setMaxPli)
        /*0044*/ 	.word	0x00000000
.L_11:


//--------------------- .nv.compat                --------------------------
	.section	.nv.compat,"",@"SHT_CUDA_COMPAT_INFO"
	.align	4
        /*0000*/ 	.byte	0x02, 0x09, 0x00, 0x00, 0x02, 0x02, 0x01, 0x00, 0x02, 0x05, 0x05, 0x00, 0x03, 0x07, 0x01, 0x01
        /*0010*/ 	.byte	0x02, 0x03, 0x00, 0x00, 0x02, 0x06, 0x01, 0x00, 0x04, 0x0b, 0x08, 0x00, 0x09, 0x00, 0x00, 0x00
        /*0020*/ 	.byte	0x00, 0x00, 0x00, 0x00


//--------------------- .nv.info._Z7computePlii   --------------------------
	.section	.nv.info._Z7computePlii,"",@"SHT_CUDA_INFO"
	.sectionflags	@""
	.align	4


	//----- nvinfo : EIATTR_CUDA_API_VERSION
	.align		4
        /*0000*/ 	.byte	0x04, 0x37
        /*0002*/ 	.short	(.L_13 - .L_12)
.L_12:
        /*0004*/ 	.word	0x00000082


	//----- nvinfo : EIATTR_KPARAM_INFO
	.align		4
.L_13:
        /*0008*/ 	.byte	0x04, 0x17
        /*000a*/ 	.short	(.L_15 - .L_14)
.L_14:
        /*000c*/ 	.word	0x00000000
        /*0010*/ 	.short	0x0002
        /*0012*/ 	.short	0x000c
        /*0014*/ 	.byte	0x00, 0xf0, 0x11, 0x00


	//----- nvinfo : EIATTR_KPARAM_INFO
	.align		4
.L_15:
        /*0018*/ 	.byte	0x04, 0x17
        /*001a*/ 	.short	(.L_17 - .L_16)
.L_16:
        /*001c*/ 	.word	0x00000000
        /*0020*/ 	.short	0x0001
        /*0022*/ 	.short	0x0008
        /*0024*/ 	.byte	0x00, 0xf0, 0x11, 0x00


	//----- nvinfo : EIATTR_KPARAM_INFO
	.align		4
.L_17:
        /*0028*/ 	.byte	0x04, 0x17
        /*002a*/ 	.short	(.L_19 - .L_18)
.L_18:
        /*002c*/ 	.word	0x00000000
        /*0030*/ 	.short	0x0000
        /*0032*/ 	.short	0x0000
        /*0034*/ 	.byte	0x00, 0xf5, 0x21, 0x00


	//----- nvinfo : EIATTR_SPARSE_MMA_MASK
	.align		4
.L_19:
        /*0038*/ 	.byte	0x03, 0x50
        /*003a*/ 	.short	0x0000


	//----- nvinfo : EIATTR_MAXREG_COUNT
	.align		4
        /*003c*/ 	.byte	0x03, 0x1b
        /*003e*/ 	.short	0x00ff


	//----- nvinfo : EIATTR_NUM_BARRIERS
	.align		4
        /*0040*/ 	.byte	0x02, 0x4c
        /*0042*/ 	.byte	0x01
	.zero		1


	//----- nvinfo : EIATTR_MERCURY_ISA_VERSION
	.align		4
        /*0044*/ 	.byte	0x03, 0x5f
        /*0046*/ 	.short	0x0101


	//----- nvinfo : EIATTR_VRC_CTA_INIT_COUNT
	.align		4
        /*0048*/ 	.byte	0x02, 0x4a
	.zero		1
	.zero		1


	//----- nvinfo : EIATTR_EXIT_INSTR_OFFSETS
	.align		4
        /*004c*/ 	.byte	0x04, 0x1c
        /*004e*/ 	.short	(.L_21 - .L_20)


	//   ....[0]....
.L_20:
        /*0050*/ 	.word	0x00000140


	//   ....[1]....
        /*0054*/ 	.word	0x00000160


	//----- nvinfo : EIATTR_CBANK_PARAM_SIZE
	.align		4
.L_21:
        /*0058*/ 	.byte	0x03, 0x19
        /*005a*/ 	.short	0x0010


	//----- nvinfo : EIATTR_PARAM_CBANK
	.align		4
        /*005c*/ 	.byte	0x04, 0x0a
        /*005e*/ 	.short	(.L_23 - .L_22)
	.align		4
.L_22:
        /*0060*/ 	.word	index@(.nv.constant0._Z7computePlii)
        /*0064*/ 	.short	0x0380
        /*0066*/ 	.short	0x0010


	//----- nvinfo : EIATTR_SW_WAR
	.align		4
.L_23:
        /*0068*/ 	.byte	0x04, 0x36
        /*006a*/ 	.short	(.L_25 - .L_24)
.L_24:
        /*006c*/ 	.word	0x00000008
.L_25:


//--------------------- .nv.info._Z6setMaxPli     --------------------------
	.section	.nv.info._Z6setMaxPli,"",@"SHT_CUDA_INFO"
	.sectionflags	@""
	.align	4


	//----- nvinfo : EIATTR_CUDA_API_VERSION
	.align		4
        /*0000*/ 	.byte	0x04, 0x37
        /*0002*/ 	.short	(.L_27 - .L_26)
.L_26:
        /*0004*/ 	.word	0x00000082


	//----- nvinfo : EIATTR_KPARAM_INFO
	.align		4
.L_27:
        /*0008*/ 	.byte	0x04, 0x17
        /*000a*/ 	.short	(.L_29 - .L_28)
.L_28:
        /*000c*/ 	.word	0x00000000
        /*0010*/ 	.short	0x0001
        /*0012*/ 	.short	0x0008
        /*0014*/ 	.byte	0x00, 0xf0, 0x11, 0x00


	//----- nvinfo : EIATTR_KPARAM_INFO
	.align		4
.L_29:
        /*0018*/ 	.byte	0x04, 0x17
        /*001a*/ 	.short	(.L_31 - .L_30)
.L_30:
        /*001c*/ 	.word	0x00000000
        /*0020*/ 	.short	0x0000
        /*0022*/ 	.short	0x0000
        /*0024*/ 	.byte	0x00, 0xf5, 0x21, 0x00


	//----- nvinfo : EIATTR_SPARSE_MMA_MASK
	.align		4
.L_31:
        /*0028*/ 	.byte	0x03, 0x50
        /*002a*/ 	.short	0x0000


	//----- nvinfo : EIATTR_MAXREG_COUNT
	.align		4
        /*002c*/ 	.byte	0x03, 0x1b
        /*002e*/ 	.short	0x00ff


	//----- nvinfo : EIATTR_MERCURY_ISA_VERSION
	.align		4
        /*0030*/ 	.byte	0x03, 0x5f
        /*0032*/ 	.short	0x0101


	//----- nvinfo : EIATTR_VRC_CTA_INIT_COUNT
	.align		4
        /*0034*/ 	.byte	0x02, 0x4a
	.zero		1
	.zero		1


	//----- nvinfo : EIATTR_EXIT_INSTR_OFFSETS
	.align		4
        /*0038*/ 	.byte	0x04, 0x1c
        /*003a*/ 	.short	(.L_33 - .L_32)


	//   ....[0]....
.L_32:
        /*003c*/ 	.word	0x000000c0


	//----- nvinfo : EIATTR_CBANK_PARAM_SIZE
	.align		4
.L_33:
        /*0040*/ 	.byte	0x03, 0x19
        /*0042*/ 	.short	0x000c


	//----- nvinfo : EIATTR_PARAM_CBANK
	.align		4
        /*0044*/ 	.byte	0x04, 0x0a
        /*0046*/ 	.short	(.L_35 - .L_34)
	.align		4
.L_34:
        /*0048*/ 	.word	index@(.nv.constant0._Z6setMaxPli)
        /*004c*/ 	.short	0x0380
        /*004e*/ 	.short	0x000c


	//----- nvinfo : EIATTR_SW_WAR
	.align		4
.L_35:
        /*0050*/ 	.byte	0x04, 0x36
        /*0052*/ 	.short	(.L_37 - .L_36)
.L_36:
        /*0054*/ 	.word	0x00000008
.L_37:


//--------------------- .nv.callgraph             --------------------------
	.section	.nv.callgraph,"",@"SHT_CUDA_CALLGRAPH"
	.align	4
	.sectionentsize	8
	.align		4
        /*0000*/ 	.word	0x00000000
	.align		4
        /*0004*/ 	.word	0xffffffff
	.align		4
        /*0008*/ 	.word	0x00000000
	.align		4
        /*000c*/ 	.word	0xfffffffe
	.align		4
        /*0010*/ 	.word	0x00000000
	.align		4
        /*0014*/ 	.word	0xfffffffd
	.align		4
        /*0018*/ 	.word	0x00000000
	.align		4
        /*001c*/ 	.word	0xfffffffc


//--------------------- .text._Z7computePlii      --------------------------
	.section	.text._Z7computePlii,"ax",@progbits
	.align	128
        .global         _Z7computePlii
        .type           _Z7computePlii,@function
        .size           _Z7computePlii,(.L_x_2 - _Z7computePlii)
        .other          _Z7computePlii,@"STO_CUDA_ENTRY STV_DEFAULT"
_Z7computePlii:
.text._Z7computePlii:
[----:B------:R-:W-:Y:S01]  /*0000*/  LDC R1, c[0x0][0x37c] ;  /* 0x0000df00ff017b82 */ /* 0x000fe20000000800 */
[----:B------:R-:W0:Y:S07]  /*0010*/  S2R R0, SR_TID.X ;  /* 0x0000000000007919 */ /* 0x000e2e0000002100 */
[----:B------:R-:W0:Y:S01]  /*0020*/  LDC.64 R10, c[0x0][0x388] ;  /* 0x0000e200ff0a7b82 */ /* 0x000e220000000a00 */
[----:B------:R-:W1:Y:S01]  /*0030*/  LDCU.64 UR4, c[0x0][0x358] ;  /* 0x00006b00ff0477ac */ /* 0x000e620008000a00 */
[----:B------:R-:W2:Y:S06]  /*0040*/  S2R R9, SR_TID.Y ;  /* 0x0000000000097919 */ /* 0x000eac0000002200 */
[----:B------:R-:W3:Y:S01]  /*0050*/  LDC.64 R6, c[0x0][0x380] ;  /* 0x0000e000ff067b82 */ /* 0x000ee20000000a00 */
[----:B0-----:R-:W-:-:S02]  /*0060*/  IMAD R3, R0, R11, R10 ;  /* 0x0000000b00037224 */ /* 0x001fc400078e020a */
[----:B--2---:R-:W-:Y:S02]  /*0070*/  IMAD R5, R11, R10, R9 ;  /* 0x0000000a0b057224 */ /* 0x004fe400078e0209 */
[----:B---3--:R-:W-:-:S04]  /*0080*/  IMAD.WIDE R2, R3, 0x8, R6 ;  /* 0x0000000803027825 */ /* 0x008fc800078e0206 */
[----:B------:R-:W-:Y:S02]  /*0090*/  IMAD.WIDE R4, R5, 0x8, R6 ;  /* 0x0000000805047825 */ /* 0x000fe400078e0206 */
[----:B-1----:R-:W2:Y:S02]  /*00a0*/  LDG.E.64 R2, desc[UR4][R2.64] ;  /* 0x0000000402027981 */ /* 0x002ea4000c1e1b00 */
[----:B------:R-:W-:Y:S02]  /*00b0*/  IMAD R9, R0, R11, R9 ;  /* 0x0000000b00097224 */ /* 0x000fe400078e0209 */
[----:B------:R-:W2:Y:S02]  /*00c0*/  LDG.E.64 R4, desc[UR4][R4.64] ;  /* 0x0000000404047981 */ /* 0x000ea4000c1e1b00 */
[----:B------:R-:W-:Y:S01]  /*00d0*/  IMAD.WIDE R6, R9, 0x8, R6 ;  /* 0x0000000809067825 */ /* 0x000fe200078e0206 */
[----:B------:R-:W-:Y:S06]  /*00e0*/  BAR.SYNC.DEFER_BLOCKING 0x0 ;  /* 0x0000000000007b1d */ /* 0x000fec0000010000 */
[----:B------:R-:W3:Y:S01]  /*00f0*/  LDG.E.64 R8, desc[UR4][R6.64] ;  /* 0x0000000406087981 */ /* 0x000ee2000c1e1b00 */
[----:B--2---:R-:W-:-:S04]  /*0100*/  IADD3 R10, P0, PT, R2, R4, RZ ;  /* 0x00000004020a7210 */ /* 0x004fc80007f1e0ff */
[----:B------:R-:W-:Y:S02]  /*0110*/  IADD3.X R11, PT, PT, R3, R5, RZ, P0, !PT ;  /* 0x00000005030b7210 */ /* 0x000fe400007fe4ff */
[----:B---3--:R-:W-:-:S04]  /*0120*/  ISETP.GE.U32.AND P0, PT, R10, R8, PT ;  /* 0x000000080a00720c */ /* 0x008fc80003f06070 */
[----:B------:R-:W-:-:S13]  /*0130*/  ISETP.GE.AND.EX P0, PT, R11, R9, PT, P0 ;  /* 0x000000090b00720c */ /* 0x000fda0003f06300 */
[----:B------:R-:W-:Y:S05]  /*0140*/  @P0 EXIT ;  /* 0x000000000000094d */ /* 0x000fea0003800000 */
[----:B------:R-:W-:Y:S01]  /*0150*/  STG.E.64 desc[UR4][R6.64], R10 ;  /* 0x0000000a06007986 */ /* 0x000fe2000c101b04 */
[----:B------:R-:W-:Y:S05]  /*0160*/  EXIT ;  /* 0x000000000000794d */ /* 0x000fea0003800000 */
.L_x_0:
[----:B------:R-:W-:-:S00]  /*0170*/  BRA `(.L_x_0) ;  /* 0xfffffffc00fc7947 */ /* 0x000fc0000383ffff */
[----:B------:R-:W-:-:S00]  /*0180*/  NOP ;  /* 0x0000000000007918 */ /* 0x000fc00000000000 */
[----:B------:R-:W-:-:S00]  /*0190*/  NOP ;  /* 0x0000000000007918 */ /* 0x000fc00000000000 */
[----:B------:R-:W-:-:S00]  /*01a0*/  NOP ;  /* 0x0000000000007918 */ /* 0x000fc00000000000 */
[----:B------:R-:W-:-:S00]  /*01b0*/  NOP ;  /* 0x0000000000007918 */ /* 0x000fc00000000000 */
[----:B------:R-:W-:-:S00]  /*01c0*/  NOP ;  /* 0x0000000000007918 */ /* 0x000fc00000000000 */
[----:B------:R-:W-:-:S00]  /*01d0*/  NOP ;  /* 0x0000000000007918 */ /* 0x000fc00000000000 */
[----:B------:R-:W-:-:S00]  /*01e0*/  NOP ;  /* 0x0000000000007918 */ /* 0x000fc00000000000 */
[----:B------:R-:W-:-:S00]  /*01f0*/  NOP ;  /* 0x0000000000007918 */ /* 0x000fc00000000000 */
.L_x_2:


//--------------------- .text._Z6setMaxPli        --------------------------
	.section	.text._Z6setMaxPli,"ax",@progbits
	.align	128
        .global         _Z6setMaxPli
        .type           _Z6setMaxPli,@function
        .size           _Z6setMaxPli,(.L_x_3 - _Z6setMaxPli)
        .other          _Z6setMaxPli,@"STO_CUDA_ENTRY STV_DEFAULT"
_Z6setMaxPli:
.text._Z6setMaxPli:
[----:B------:R-:W-:Y:S01]  /*0000*/  LDC R1, c[0x0][0x37c] ;  /* 0x0000df00ff017b82 */ /* 0x000fe20000000800 */
[----:B------:R-:W0:Y:S07]  /*0010*/  S2R R5, SR_TID.X ;  /* 0x0000000000057919 */ /* 0x000e2e0000002100 */
[----:B------:R-:W1:Y:S01]  /*0020*/  LDC.64 R2, c[0x0][0x380] ;  /* 0x0000e000ff027b82 */ /* 0x000e620000000a00 */
[----:B------:R-:W2:Y:S01]  /*0030*/  LDCU UR6, c[0x0][0x388] ;  /* 0x00007100ff0677ac */ /* 0x000ea20008000800 */
[----:B------:R-:W0:Y:S01]  /*0040*/  S2R R0, SR_TID.Y ;  /* 0x0000000000007919 */ /* 0x000e220000002200 */
[----:B------:R-:W3:Y:S01]  /*0050*/  LDCU.64 UR4, c[0x0][0x358] ;  /* 0x00006b00ff0477ac */ /* 0x000ee20008000a00 */
[C---:B0-----:R-:W-:Y:S01]  /*0060*/  ISETP.NE.AND P0, PT, R5.reuse, R0, PT ;  /* 0x000000000500720c */ /* 0x041fe20003f05270 */
[----:B--2---:R-:W-:-:S03]  /*0070*/  IMAD R5, R5, UR6, R0 ;  /* 0x0000000605057c24 */ /* 0x004fc6000f8e0200 */
[----:B------:R-:W-:Y:S01]  /*0080*/  SEL R4, RZ, 0x7fffffff, !P0 ;  /* 0x7fffffffff047807 */ /* 0x000fe20004000000 */
[----:B-1----:R-:W-:-:S04]  /*0090*/  IMAD.WIDE R2, R5, 0x8, R2 ;  /* 0x0000000805027825 */ /* 0x002fc800078e0202 */
[----:B------:R-:W-:-:S05]  /*00a0*/  HFMA2 R5, -RZ, RZ, 0, 0 ;  /* 0x00000000ff057431 */ /* 0x000fca00000001ff */
[----:B---3--:R-:W-:Y:S01]  /*00b0*/  STG.E.64 desc[UR4][R2.64], R4 ;  /* 0x0000000402007986 */ /* 0x008fe2000c101b04 */
[----:B------:R-:W-:Y:S05]  /*00c0*/  EXIT ;  /* 0x000000000000794d */ /* 0x000fea0003800000 */
.L_x_1:
        /* <DEDUP_REMOVED lines=11> */
.L_x_3:


//--------------------- .nv.shared.reserved.0     --------------------------
	.section	.nv.shared.reserved.0,"aw",@nobits
	.weak		__nv_reservedSMEM_offset_0_alias
	.size		__nv_reservedSMEM_offset_0_alias, 0, 64
	.other		__nv_reservedSMEM_offset_0_alias,@"STO_CUDA_RESERVED_SHARED STV_DEFAULT"
__nv_reservedSMEM_offset_0_alias:
	.zero		0
	.zero		64


//--------------------- .nv.constant0._Z7computePlii --------------------------
	.section	.nv.constant0._Z7computePlii,"a",@progbits
	.sectionflags	@""
	.align	4
.nv.constant0._Z7computePlii:
	.zero		912


//--------------------- .nv.constant0._Z6setMaxPli --------------------------
	.section	.nv.constant0._Z6setMaxPli,"a",@progbits
	.sectionflags	@""
	.align	4
.nv.constant0._Z6setMaxPli:
	.zero		908


//--------------------- SYMBOLS --------------------------

	.type		.nv.reservedSmem.offset0,@object
	.size		.nv.reservedSmem.offset0,0x4
